//
// Generated by NVIDIA NVVM Compiler
//
// Compiler Build ID: CL-36424714
// Cuda compilation tools, release 13.0, V13.0.88
// Based on NVVM 20.0.0
//

.version 9.0
.target sm_100
.address_size 64

	// .globl	_Z3mulPfS_S_i

.visible .entry _Z3mulPfS_S_i(
	.param .u64 .ptr .align 1 _Z3mulPfS_S_i_param_0,
	.param .u64 .ptr .align 1 _Z3mulPfS_S_i_param_1,
	.param .u64 .ptr .align 1 _Z3mulPfS_S_i_param_2,
	.param .u32 _Z3mulPfS_S_i_param_3
)
{
	.reg .pred 	%p<10>;
	.reg .b32 	%r<78>;
	.reg .b32 	%f<55>;
	.reg .b64 	%rd<48>;

	ld.param.u64 	%rd6, [_Z3mulPfS_S_i_param_0];
	ld.param.u64 	%rd7, [_Z3mulPfS_S_i_param_1];
	ld.param.u64 	%rd5, [_Z3mulPfS_S_i_param_2];
	ld.param.u32 	%r42, [_Z3mulPfS_S_i_param_3];
	cvta.to.global.u64 	%rd1, %rd7;
	cvta.to.global.u64 	%rd2, %rd6;
	mov.u32 	%r43, %ctaid.y;
	mov.u32 	%r44, %ntid.y;
	mul.lo.s32 	%r1, %r43, %r44;
	mov.u32 	%r2, %tid.y;
	add.s32 	%r3, %r1, %r2;
	setp.lt.s32 	%p1, %r42, 1;
	@%p1 bra 	$L__BB0_12;
	cvta.to.global.u64 	%rd8, %rd5;
	mov.u32 	%r46, %tid.x;
	mov.u32 	%r47, %ntid.x;
	mov.u32 	%r48, %ctaid.x;
	mad.lo.s32 	%r49, %r48, %r47, %r46;
	mul.lo.s32 	%r4, %r42, %r49;
	add.s32 	%r50, %r4, %r3;
	mul.wide.s32 	%rd9, %r50, 4;
	add.s64 	%rd3, %rd8, %rd9;
	ld.global.f32 	%f52, [%rd3];
	and.b32  	%r5, %r42, 7;
	setp.lt.u32 	%p2, %r42, 8;
	mov.b32 	%r76, 0;
	@%p2 bra 	$L__BB0_4;
	and.b32  	%r76, %r42, 2147483640;
	neg.s32 	%r74, %r76;
	add.s32 	%r51, %r2, %r42;
	add.s32 	%r73, %r51, %r1;
	shl.b32 	%r9, %r42, 3;
	shl.b32 	%r52, %r42, 1;
	add.s32 	%r72, %r3, %r52;
	mad.lo.s32 	%r71, %r42, 3, %r3;
	shl.b32 	%r53, %r42, 2;
	add.s32 	%r70, %r3, %r53;
	mad.lo.s32 	%r69, %r42, 5, %r3;
	mad.lo.s32 	%r68, %r42, 6, %r3;
	mad.lo.s32 	%r67, %r42, 7, %r3;
	add.s64 	%rd4, %rd2, 16;
	mov.u32 	%r65, %r4;
	mov.u32 	%r66, %r3;
$L__BB0_3:
	.pragma "nounroll";
	mul.wide.s32 	%rd10, %r65, 4;
	add.s64 	%rd11, %rd4, %rd10;
	ld.global.f32 	%f9, [%rd11+-16];
	mul.wide.u32 	%rd12, %r66, 4;
	add.s64 	%rd13, %rd1, %rd12;
	ld.global.f32 	%f10, [%rd13];
	fma.rn.f32 	%f11, %f9, %f10, %f52;
	st.global.f32 	[%rd3], %f11;
	ld.global.f32 	%f12, [%rd11+-12];
	mul.wide.u32 	%rd14, %r73, 4;
	add.s64 	%rd15, %rd1, %rd14;
	ld.global.f32 	%f13, [%rd15];
	fma.rn.f32 	%f14, %f12, %f13, %f11;
	st.global.f32 	[%rd3], %f14;
	ld.global.f32 	%f15, [%rd11+-8];
	mul.wide.u32 	%rd16, %r72, 4;
	add.s64 	%rd17, %rd1, %rd16;
	ld.global.f32 	%f16, [%rd17];
	fma.rn.f32 	%f17, %f15, %f16, %f14;
	st.global.f32 	[%rd3], %f17;
	ld.global.f32 	%f18, [%rd11+-4];
	mul.wide.u32 	%rd18, %r71, 4;
	add.s64 	%rd19, %rd1, %rd18;
	ld.global.f32 	%f19, [%rd19];
	fma.rn.f32 	%f20, %f18, %f19, %f17;
	st.global.f32 	[%rd3], %f20;
	ld.global.f32 	%f21, [%rd11];
	mul.wide.u32 	%rd20, %r70, 4;
	add.s64 	%rd21, %rd1, %rd20;
	ld.global.f32 	%f22, [%rd21];
	fma.rn.f32 	%f23, %f21, %f22, %f20;
	st.global.f32 	[%rd3], %f23;
	ld.global.f32 	%f24, [%rd11+4];
	mul.wide.u32 	%rd22, %r69, 4;
	add.s64 	%rd23, %rd1, %rd22;
	ld.global.f32 	%f25, [%rd23];
	fma.rn.f32 	%f26, %f24, %f25, %f23;
	st.global.f32 	[%rd3], %f26;
	ld.global.f32 	%f27, [%rd11+8];
	mul.wide.u32 	%rd24, %r68, 4;
	add.s64 	%rd25, %rd1, %rd24;
	ld.global.f32 	%f28, [%rd25];
	fma.rn.f32 	%f29, %f27, %f28, %f26;
	st.global.f32 	[%rd3], %f29;
	ld.global.f32 	%f30, [%rd11+12];
	mul.wide.u32 	%rd26, %r67, 4;
	add.s64 	%rd27, %rd1, %rd26;
	ld.global.f32 	%f31, [%rd27];
	fma.rn.f32 	%f52, %f30, %f31, %f29;
	st.global.f32 	[%rd3], %f52;
	add.s32 	%r74, %r74, 8;
	add.s32 	%r73, %r73, %r9;
	add.s32 	%r72, %r72, %r9;
	add.s32 	%r71, %r71, %r9;
	add.s32 	%r70, %r70, %r9;
	add.s32 	%r69, %r69, %r9;
	add.s32 	%r68, %r68, %r9;
	add.s32 	%r67, %r67, %r9;
	add.s32 	%r66, %r66, %r9;
	add.s32 	%r65, %r65, 8;
	setp.ne.s32 	%p3, %r74, 0;
	@%p3 bra 	$L__BB0_3;
$L__BB0_4:
	setp.eq.s32 	%p4, %r5, 0;
	@%p4 bra 	$L__BB0_12;
	and.b32  	%r37, %r42, 3;
	setp.lt.u32 	%p5, %r5, 4;
	@%p5 bra 	$L__BB0_7;
	add.s32 	%r54, %r76, %r4;
	mul.wide.s32 	%rd28, %r54, 4;
	add.s64 	%rd29, %rd2, %rd28;
	ld.global.f32 	%f32, [%rd29];
	mad.lo.s32 	%r55, %r76, %r42, %r3;
	mul.wide.u32 	%rd30, %r55, 4;
	add.s64 	%rd31, %rd1, %rd30;
	ld.global.f32 	%f33, [%rd31];
	fma.rn.f32 	%f34, %f32, %f33, %f52;
	st.global.f32 	[%rd3], %f34;
	ld.global.f32 	%f35, [%rd29+4];
	add.s32 	%r56, %r55, %r42;
	mul.wide.u32 	%rd32, %r56, 4;
	add.s64 	%rd33, %rd1, %rd32;
	ld.global.f32 	%f36, [%rd33];
	fma.rn.f32 	%f37, %f35, %f36, %f34;
	st.global.f32 	[%rd3], %f37;
	ld.global.f32 	%f38, [%rd29+8];
	add.s32 	%r57, %r56, %r42;
	mul.wide.u32 	%rd34, %r57, 4;
	add.s64 	%rd35, %rd1, %rd34;
	ld.global.f32 	%f39, [%rd35];
	fma.rn.f32 	%f40, %f38, %f39, %f37;
	st.global.f32 	[%rd3], %f40;
	ld.global.f32 	%f41, [%rd29+12];
	add.s32 	%r58, %r57, %r42;
	mul.wide.u32 	%rd36, %r58, 4;
	add.s64 	%rd37, %rd1, %rd36;
	ld.global.f32 	%f42, [%rd37];
	fma.rn.f32 	%f52, %f41, %f42, %f40;
	st.global.f32 	[%rd3], %f52;
	add.s32 	%r76, %r76, 4;
$L__BB0_7:
	setp.eq.s32 	%p6, %r37, 0;
	@%p6 bra 	$L__BB0_12;
	setp.eq.s32 	%p7, %r37, 1;
	@%p7 bra 	$L__BB0_10;
	add.s32 	%r59, %r76, %r4;
	mul.wide.s32 	%rd38, %r59, 4;
	add.s64 	%rd39, %rd2, %rd38;
	ld.global.f32 	%f43, [%rd39];
	mad.lo.s32 	%r60, %r76, %r42, %r3;
	mul.wide.u32 	%rd40, %r60, 4;
	add.s64 	%rd41, %rd1, %rd40;
	ld.global.f32 	%f44, [%rd41];
	fma.rn.f32 	%f45, %f43, %f44, %f52;
	st.global.f32 	[%rd3], %f45;
	ld.global.f32 	%f46, [%rd39+4];
	add.s32 	%r61, %r60, %r42;
	mul.wide.u32 	%rd42, %r61, 4;
	add.s64 	%rd43, %rd1, %rd42;
	ld.global.f32 	%f47, [%rd43];
	fma.rn.f32 	%f52, %f46, %f47, %f45;
	st.global.f32 	[%rd3], %f52;
	add.s32 	%r76, %r76, 2;
$L__BB0_10:
	and.b32  	%r62, %r42, 1;
	setp.eq.b32 	%p8, %r62, 1;
	not.pred 	%p9, %p8;
	@%p9 bra 	$L__BB0_12;
	add.s32 	%r63, %r76, %r4;
	mul.wide.s32 	%rd44, %r63, 4;
	add.s64 	%rd45, %rd2, %rd44;
	ld.global.f32 	%f48, [%rd45];
	mad.lo.s32 	%r64, %r76, %r42, %r3;
	mul.wide.u32 	%rd46, %r64, 4;
	add.s64 	%rd47, %rd1, %rd46;
	ld.global.f32 	%f49, [%rd47];
	fma.rn.f32 	%f50, %f48, %f49, %f52;
	st.global.f32 	[%rd3], %f50;
$L__BB0_12:
	ret;

}


// ===== COMPILED SASS (sm_100) =====

	.target	sm_100

	.elftype	@"ET_EXEC"


//--------------------- .note.nv.tkinfo           --------------------------
	.section	.note.nv.tkinfo,"",@"SHT_NOTE"
	.sectionflags	@"SHF_NOTE_NV_TKINFO"
	.tkinfo
        /*0018*/ 	.word	0x00000002
        /*0030*/ 	.string	""
        /*0030*/ 	.string	"ptxas"
        /*0030*/ 	.string	"Cuda compilation tools, release 13.0, V13.0.88"
        /*0030*/ 	.string	"Build cuda_13.0.r13.0/compiler.36424714_0"
        /*0030*/ 	.string	"-arch sm_100 -m 64 "



//--------------------- .note.nv.cuinfo           --------------------------
	.section	.note.nv.cuinfo,"",@"SHT_NOTE"
	.sectionflags	@"SHF_NOTE_NV_CUINFO"
        /*0018*/ 	.short	0x0002
        /*001a*/ 	.short	0x0064
        /*001c*/ 	.short	0x0082
	.zero		2


//--------------------- .nv.info                  --------------------------
	.section	.nv.info,"",@"SHT_CUDA_INFO"
	.align	4


	//----- nvinfo : EIATTR_REGCOUNT
	.align		4
        /*0000*/ 	.byte	0x04, 0x2f
        /*0002*/ 	.short	(.L_1 - .L_0)
	.align		4
.L_0:
        /*0004*/ 	.word	index@(_Z3mulPfS_S_i)
        /*0008*/ 	.word	0x00000020


	//----- nvinfo : EIATTR_FRAME_SIZE
	.align		4
.L_1:
        /*000c*/ 	.byte	0x04, 0x11
        /*000e*/ 	.short	(.L_3 - .L_2)
	.align		4
.L_2:
        /*0010*/ 	.word	index@(_Z3mulPfS_S_i)
        /*0014*/ 	.word	0x00000000


	//----- nvinfo : EIATTR_MIN_STACK_SIZE
	.align		4
.L_3:
        /*0018*/ 	.byte	0x04, 0x12
        /*001a*/ 	.short	(.L_5 - .L_4)
	.align		4
.L_4:
        /*001c*/ 	.word	index@(_Z3mulPfS_S_i)
        /*0020*/ 	.word	0x00000000
.L_5:


//--------------------- .nv.compat                --------------------------
	.section	.nv.compat,"",@"SHT_CUDA_COMPAT_INFO"
	.align	4
        /*0000*/ 	.byte	0x02, 0x09, 0x00, 0x00, 0x02, 0x02, 0x01, 0x00, 0x02, 0x05, 0x05, 0x00, 0x03, 0x07, 0x01, 0x01
        /*0010*/ 	.byte	0x02, 0x03, 0x00, 0x00, 0x02, 0x06, 0x01, 0x00, 0x04, 0x0b, 0x08, 0x00, 0x09, 0x00, 0x00, 0x00
        /*0020*/ 	.byte	0x00, 0x00, 0x00, 0x00


//--------------------- .nv.info._Z3mulPfS_S_i    --------------------------
	.section	.nv.info._Z3mulPfS_S_i,"",@"SHT_CUDA_INFO"
	.sectionflags	@""
	.align	4


	//----- nvinfo : EIATTR_CUDA_API_VERSION
	.align		4
        /*0000*/ 	.byte	0x04, 0x37
        /*0002*/ 	.short	(.L_7 - .L_6)
.L_6:
        /*0004*/ 	.word	0x00000082


	//----- nvinfo : EIATTR_KPARAM_INFO
	.align		4
.L_7:
        /*0008*/ 	.byte	0x04, 0x17
        /*000a*/ 	.short	(.L_9 - .L_8)
.L_8:
        /*000c*/ 	.word	0x00000000
        /*0010*/ 	.short	0x0003
        /*0012*/ 	.short	0x0018
        /*0014*/ 	.byte	0x00, 0xf0, 0x11, 0x00


	//----- nvinfo : EIATTR_KPARAM_INFO
	.align		4
.L_9:
        /*0018*/ 	.byte	0x04, 0x17
        /*001a*/ 	.short	(.L_11 - .L_10)
.L_10:
        /*001c*/ 	.word	0x00000000
        /*0020*/ 	.short	0x0002
        /*0022*/ 	.short	0x0010
        /*0024*/ 	.byte	0x00, 0xf5, 0x21, 0x00


	//----- nvinfo : EIATTR_KPARAM_INFO
	.align		4
.L_11:
        /*0028*/ 	.byte	0x04, 0x17
        /*002a*/ 	.short	(.L_13 - .L_12)
.L_12:
        /*002c*/ 	.word	0x00000000
        /*0030*/ 	.short	0x0001
        /*0032*/ 	.short	0x0008
        /*0034*/ 	.byte	0x00, 0xf5, 0x21, 0x00


	//----- nvinfo : EIATTR_KPARAM_INFO
	.align		4
.L_13:
        /*0038*/ 	.byte	0x04, 0x17
        /*003a*/ 	.short	(.L_15 - .L_14)
.L_14:
        /*003c*/ 	.word	0x00000000
        /*0040*/ 	.short	0x0000
        /*0042*/ 	.short	0x0000
        /*0044*/ 	.byte	0x00, 0xf5, 0x21, 0x00


	//----- nvinfo : EIATTR_SPARSE_MMA_MASK
	.align		4
.L_15:
        /*0048*/ 	.byte	0x03, 0x50
        /*004a*/ 	.short	0x0000


	//----- nvinfo : EIATTR_MAXREG_COUNT
	.align		4
        /*004c*/ 	.byte	0x03, 0x1b
        /*004e*/ 	.short	0x00ff


	//----- nvinfo : EIATTR_MERCURY_ISA_VERSION
	.align		4
        /*0050*/ 	.byte	0x03, 0x5f
        /*0052*/ 	.short	0x0101


	//----- nvinfo : EIATTR_VRC_CTA_INIT_COUNT
	.align		4
        /*0054*/ 	.byte	0x02, 0x4a
	.zero		1
	.zero		1


	//----- nvinfo : EIATTR_EXIT_INSTR_OFFSETS
	.align		4
        /*0058*/ 	.byte	0x04, 0x1c
        /*005a*/ 	.short	(.L_17 - .L_16)


	//   ....[0]....
.L_16:
        /*005c*/ 	.word	0x00000060


	//   ....[1]....
        /*0060*/ 	.word	0x000005e0


	//   ....[2]....
        /*0064*/ 	.word	0x00000800


	//   ....[3]....
        /*0068*/ 	.word	0x00000960


	//   ....[4]....
        /*006c*/ 	.word	0x00000a10


	//----- nvinfo : EIATTR_CBANK_PARAM_SIZE
	.align		4
.L_17:
        /*0070*/ 	.byte	0x03, 0x19
        /*0072*/ 	.short	0x001c


	//----- nvinfo : EIATTR_PARAM_CBANK
	.align		4
        /*0074*/ 	.byte	0x04, 0x0a
        /*0076*/ 	.short	(.L_19 - .L_18)
	.align		4
.L_18:
        /*0078*/ 	.word	index@(.nv.constant0._Z3mulPfS_S_i)
        /*007c*/ 	.short	0x0380
        /*007e*/ 	.short	0x001c


	//----- nvinfo : EIATTR_SW_WAR
	.align		4
.L_19:
        /*0080*/ 	.byte	0x04, 0x36
        /*0082*/ 	.short	(.L_21 - .L_20)
.L_20:
        /*0084*/ 	.word	0x00000008
.L_21:


//--------------------- .nv.callgraph             --------------------------
	.section	.nv.callgraph,"",@"SHT_CUDA_CALLGRAPH"
	.align	4
	.sectionentsize	8
	.align		4
        /*0000*/ 	.word	0x00000000
	.align		4
        /*0004*/ 	.word	0xffffffff
	.align		4
        /*0008*/ 	.word	0x00000000
	.align		4
        /*000c*/ 	.word	0xfffffffe
	.align		4
        /*0010*/ 	.word	0x00000000
	.align		4
        /*0014*/ 	.word	0xfffffffd
	.align		4
        /*0018*/ 	.word	0x00000000
	.align		4
        /*001c*/ 	.word	0xfffffffc


//--------------------- .text._Z3mulPfS_S_i       --------------------------
	.section	.text._Z3mulPfS_S_i,"ax",@progbits
	.align	128
        .global         _Z3mulPfS_S_i
        .type           _Z3mulPfS_S_i,@function
        .size           _Z3mulPfS_S_i,(.L_x_5 - _Z3mulPfS_S_i)
        .other          _Z3mulPfS_S_i,@"STO_CUDA_ENTRY STV_DEFAULT"
_Z3mulPfS_S_i:
.text._Z3mulPfS_S_i:
[----:B------:R-:W-:Y:S08]  /*0000*/  LDC R1, c[0x0][0x37c] ;  /* 0x0000df00ff017b82 */ /* 0x000ff00000000800 */
[----:B------:R-:W0:Y:S01]  /*0010*/  LDC R0, c[0x0][0x398] ;  /* 0x0000e600ff007b82 */ /* 0x000e220000000800 */
[----:B------:R-:W1:Y:S07]  /*0020*/  LDCU UR5, c[0x0][0x364] ;  /* 0x00006c80ff0577ac */ /* 0x000e6e0008000800 */
[----:B------:R-:W1:Y:S01]  /*0030*/  S2UR UR4, SR_CTAID.Y ;  /* 0x00000000000479c3 */ /* 0x000e620000002600 */
[----:B0-----:R-:W-:Y:S01]  /*0040*/  ISETP.GE.AND P0, PT, R0, 0x1, PT ;  /* 0x000000010000780c */ /* 0x001fe20003f06270 */
[----:B-1----:R-:W-:-:S12]  /*0050*/  UIMAD UR4, UR4, UR5, URZ ;  /* 0x00000005040472a4 */ /* 0x002fd8000f8e02ff */
[----:B------:R-:W-:Y:S05]  /*0060*/  @!P0 EXIT ;  /* 0x000000000000894d */ /* 0x000fea0003800000 */
[----:B------:R-:W0:Y:S01]  /*0070*/  S2R R3, SR_TID.X ;  /* 0x0000000000037919 */ /* 0x000e220000002100 */
[----:B------:R-:W0:Y:S01]  /*0080*/  LDCU UR5, c[0x0][0x360] ;  /* 0x00006c00ff0577ac */ /* 0x000e220008000800 */
[----:B------:R-:W1:Y:S01]  /*0090*/  LDC.64 R14, c[0x0][0x390] ;  /* 0x0000e400ff0e7b82 */ /* 0x000e620000000a00 */
[C---:B------:R-:W-:Y:S01]  /*00a0*/  ISETP.GE.U32.AND P1, PT, R0.reuse, 0x8, PT ;  /* 0x000000080000780c */ /* 0x040fe20003f26070 */
[----:B------:R-:W0:Y:S01]  /*00b0*/  S2R R2, SR_CTAID.X ;  /* 0x0000000000027919 */ /* 0x000e220000002500 */
[----:B------:R-:W2:Y:S01]  /*00c0*/  LDCU.64 UR8, c[0x0][0x358] ;  /* 0x00006b00ff0877ac */ /* 0x000ea20008000a00 */
[----:B------:R-:W-:Y:S01]  /*00d0*/  LOP3.LUT R4, R0, 0x7, RZ, 0xc0, !PT ;  /* 0x0000000700047812 */ /* 0x000fe200078ec0ff */
[----:B------:R-:W3:Y:S03]  /*00e0*/  S2R R7, SR_TID.Y ;  /* 0x0000000000077919 */ /* 0x000ee60000002200 */
[----:B------:R-:W-:Y:S01]  /*00f0*/  ISETP.NE.AND P0, PT, R4, RZ, PT ;  /* 0x000000ff0400720c */ /* 0x000fe20003f05270 */
[----:B0-----:R-:W-:-:S04]  /*0100*/  IMAD R3, R2, UR5, R3 ;  /* 0x0000000502037c24 */ /* 0x001fc8000f8e0203 */
[----:B------:R-:W-:Y:S01]  /*0110*/  IMAD R2, R3, R0, RZ ;  /* 0x0000000003027224 */ /* 0x000fe200078e02ff */
[----:B---3--:R-:W-:-:S04]  /*0120*/  IADD3 R3, PT, PT, R7, UR4, RZ ;  /* 0x0000000407037c10 */ /* 0x008fc8000fffe0ff */
[----:B------:R-:W-:-:S05]  /*0130*/  IADD3 R5, PT, PT, R3, R2, RZ ;  /* 0x0000000203057210 */ /* 0x000fca0007ffe0ff */
[----:B-1----:R-:W-:-:S04]  /*0140*/  IMAD.WIDE R14, R5, 0x4, R14 ;  /* 0x00000004050e7825 */ /* 0x002fc800078e020e */
[----:B------:R-:W-:Y:S01]  /*0150*/  HFMA2 R5, -RZ, RZ, 0, 0 ;  /* 0x00000000ff057431 */ /* 0x000fe200000001ff */
[----:B--2---:R0:W5:Y:S01]  /*0160*/  LDG.E R12, desc[UR8][R14.64] ;  /* 0x000000080e0c7981 */ /* 0x004162000c1e1900 */
[----:B------:R-:W-:Y:S05]  /*0170*/  @!P1 BRA `(.L_x_0) ;  /* 0x0000000400189947 */ /* 0x000fea0003800000 */
[----:B------:R-:W1:Y:S01]  /*0180*/  LDCU.64 UR6, c[0x0][0x380] ;  /* 0x00007000ff0677ac */ /* 0x000e620008000a00 */
[C---:B------:R-:W-:Y:S01]  /*0190*/  LOP3.LUT R5, R0.reuse, 0x7ffffff8, RZ, 0xc0, !PT ;  /* 0x7ffffff800057812 */ /* 0x040fe200078ec0ff */
[C---:B------:R-:W-:Y:S01]  /*01a0*/  IMAD R9, R0.reuse, 0x3, R3 ;  /* 0x0000000300097824 */ /* 0x040fe200078e0203 */
[C---:B------:R-:W-:Y:S01]  /*01b0*/  IADD3 R8, PT, PT, R0.reuse, UR4, R7 ;  /* 0x0000000400087c10 */ /* 0x040fe2000fffe007 */
[C-C-:B------:R-:W-:Y:S01]  /*01c0*/  IMAD R13, R0.reuse, 0x5, R3.reuse ;  /* 0x00000005000d7824 */ /* 0x140fe200078e0203 */
[CC--:B------:R-:W-:Y:S01]  /*01d0*/  LEA R7, R0.reuse, R3.reuse, 0x1 ;  /* 0x0000000300077211 */ /* 0x0c0fe200078e08ff */
[C-C-:B------:R-:W-:Y:S01]  /*01e0*/  IMAD R25, R0.reuse, 0x6, R3.reuse ;  /* 0x0000000600197824 */ /* 0x140fe200078e0203 */
[CC--:B------:R-:W-:Y:S01]  /*01f0*/  LEA R11, R0.reuse, R3.reuse, 0x2 ;  /* 0x00000003000b7211 */ /* 0x0c0fe200078e10ff */
[----:B------:R-:W-:Y:S01]  /*0200*/  IMAD R27, R0, 0x7, R3 ;  /* 0x00000007001b7824 */ /* 0x000fe200078e0203 */
[----:B------:R-:W-:Y:S02]  /*0210*/  MOV R10, R2 ;  /* 0x00000002000a7202 */ /* 0x000fe40000000f00 */
[----:B------:R-:W-:-:S02]  /*0220*/  MOV R29, R3 ;  /* 0x00000003001d7202 */ /* 0x000fc40000000f00 */
[----:B------:R-:W-:Y:S01]  /*0230*/  IADD3 R6, PT, PT, -R5, RZ, RZ ;  /* 0x000000ff05067210 */ /* 0x000fe20007ffe1ff */
[----:B-1----:R-:W-:-:S04]  /*0240*/  UIADD3 UR5, UP0, UPT, UR6, 0x10, URZ ;  /* 0x0000001006057890 */ /* 0x002fc8000ff1e0ff */
[----:B------:R-:W-:-:S12]  /*0250*/  UIADD3.X UR4, UPT, UPT, URZ, UR7, URZ, UP0, !UPT ;  /* 0x00000007ff047290 */ /* 0x000fd800087fe4ff */
.L_x_1:
[----:B------:R-:W1:Y:S01]  /*0260*/  LDC.64 R16, c[0x0][0x388] ;  /* 0x0000e200ff107b82 */ /* 0x000e620000000a00 */
[----:B------:R-:W-:Y:S02]  /*0270*/  MOV R20, UR5 ;  /* 0x0000000500147c02 */ /* 0x000fe40008000f00 */
[----:B------:R-:W-:-:S03]  /*0280*/  MOV R21, UR4 ;  /* 0x0000000400157c02 */ /* 0x000fc60008000f00 */
[----:B------:R-:W-:-:S05]  /*0290*/  IMAD.WIDE R20, R10, 0x4, R20 ;  /* 0x000000040a147825 */ /* 0x000fca00078e0214 */
[----:B--2---:R-:W2:Y:S01]  /*02a0*/  LDG.E R23, desc[UR8][R20.64+-0x10] ;  /* 0xfffff00814177981 */ /* 0x004ea2000c1e1900 */
[----:B-1----:R-:W-:-:S06]  /*02b0*/  IMAD.WIDE.U32 R18, R29, 0x4, R16 ;  /* 0x000000041d127825 */ /* 0x002fcc00078e0010 */
[----:B------:R-:W2:Y:S02]  /*02c0*/  LDG.E R18, desc[UR8][R18.64] ;  /* 0x0000000812127981 */ /* 0x000ea4000c1e1900 */
[----:B--2--5:R-:W-:Y:S01]  /*02d0*/  FFMA R12, R23, R18, R12 ;  /* 0x00000012170c7223 */ /* 0x024fe2000000000c */
[----:B------:R-:W-:-:S04]  /*02e0*/  IMAD.WIDE.U32 R18, R8, 0x4, R16 ;  /* 0x0000000408127825 */ /* 0x000fc800078e0010 */
[----:B------:R1:W-:Y:S04]  /*02f0*/  STG.E desc[UR8][R14.64], R12 ;  /* 0x0000000c0e007986 */ /* 0x0003e8000c101908 */
[----:B------:R-:W2:Y:S04]  /*0300*/  LDG.E R22, desc[UR8][R18.64] ;  /* 0x0000000812167981 */ /* 0x000ea8000c1e1900 */
[----:B------:R-:W2:Y:S02]  /*0310*/  LDG.E R23, desc[UR8][R20.64+-0xc] ;  /* 0xfffff40814177981 */ /* 0x000ea4000c1e1900 */
[----:B--2---:R-:W-:Y:S01]  /*0320*/  FFMA R24, R23, R22, R12 ;  /* 0x0000001617187223 */ /* 0x004fe2000000000c */
[----:B------:R-:W-:-:S04]  /*0330*/  IMAD.WIDE.U32 R22, R7, 0x4, R16 ;  /* 0x0000000407167825 */ /* 0x000fc800078e0010 */
[----:B------:R2:W-:Y:S04]  /*0340*/  STG.E desc[UR8][R14.64], R24 ;  /* 0x000000180e007986 */ /* 0x0005e8000c101908 */
[----:B------:R-:W3:Y:S04]  /*0350*/  LDG.E R23, desc[UR8][R22.64] ;  /* 0x0000000816177981 */ /* 0x000ee8000c1e1900 */
[----:B------:R-:W3:Y:S02]  /*0360*/  LDG.E R26, desc[UR8][R20.64+-0x8] ;  /* 0xfffff808141a7981 */ /* 0x000ee4000c1e1900 */
[----:B---3--:R-:W-:Y:S01]  /*0370*/  FFMA R26, R26, R23, R24 ;  /* 0x000000171a1a7223 */ /* 0x008fe20000000018 */
[----:B------:R-:W-:-:S04]  /*0380*/  IMAD.WIDE.U32 R22, R9, 0x4, R16 ;  /* 0x0000000409167825 */ /* 0x000fc800078e0010 */
[----:B------:R3:W-:Y:S04]  /*0390*/  STG.E desc[UR8][R14.64], R26 ;  /* 0x0000001a0e007986 */ /* 0x0007e8000c101908 */
[----:B-1----:R-:W4:Y:S04]  /*03a0*/  LDG.E R12, desc[UR8][R22.64] ;  /* 0x00000008160c7981 */ /* 0x002f28000c1e1900 */
[----:B------:R-:W4:Y:S02]  /*03b0*/  LDG.E R19, desc[UR8][R20.64+-0x4] ;  /* 0xfffffc0814137981 */ /* 0x000f24000c1e1900 */
[----:B----4-:R-:W-:Y:S01]  /*03c0*/  FFMA R12, R19, R12, R26 ;  /* 0x0000000c130c7223 */ /* 0x010fe2000000001a */
[----:B------:R-:W-:-:S04]  /*03d0*/  IMAD.WIDE.U32 R18, R11, 0x4, R16 ;  /* 0x000000040b127825 */ /* 0x000fc800078e0010 */
[----:B------:R1:W-:Y:S04]  /*03e0*/  STG.E desc[UR8][R14.64], R12 ;  /* 0x0000000c0e007986 */ /* 0x0003e8000c101908 */
[----:B------:R-:W4:Y:S04]  /*03f0*/  LDG.E R19, desc[UR8][R18.64] ;  /* 0x0000000812137981 */ /* 0x000f28000c1e1900 */
[----:B--2---:R-:W4:Y:S02]  /*0400*/  LDG.E R24, desc[UR8][R20.64] ;  /* 0x0000000814187981 */ /* 0x004f24000c1e1900 */
[----:B----4-:R-:W-:Y:S01]  /*0410*/  FFMA R24, R24, R19, R12 ;  /* 0x0000001318187223 */ /* 0x010fe2000000000c */
[----:B------:R-:W-:-:S04]  /*0420*/  IMAD.WIDE.U32 R18, R13, 0x4, R16 ;  /* 0x000000040d127825 */ /* 0x000fc800078e0010 */
[----:B------:R2:W-:Y:S04]  /*0430*/  STG.E desc[UR8][R14.64], R24 ;  /* 0x000000180e007986 */ /* 0x0005e8000c101908 */
[----:B---3--:R-:W3:Y:S04]  /*0440*/  LDG.E R26, desc[UR8][R18.64] ;  /* 0x00000008121a7981 */ /* 0x008ee8000c1e1900 */
[----:B------:R-:W3:Y:S02]  /*0450*/  LDG.E R23, desc[UR8][R20.64+0x4] ;  /* 0x0000040814177981 */ /* 0x000ee4000c1e1900 */
[----:B---3--:R-:W-:Y:S01]  /*0460*/  FFMA R26, R23, R26, R24 ;  /* 0x0000001a171a7223 */ /* 0x008fe20000000018 */
[----:B------:R-:W-:-:S04]  /*0470*/  IMAD.WIDE.U32 R22, R25, 0x4, R16 ;  /* 0x0000000419167825 */ /* 0x000fc800078e0010 */
[----:B------:R2:W-:Y:S04]  /*0480*/  STG.E desc[UR8][R14.64], R26 ;  /* 0x0000001a0e007986 */ /* 0x0005e8000c101908 */
[----:B------:R-:W3:Y:S04]  /*0490*/  LDG.E R23, desc[UR8][R22.64] ;  /* 0x0000000816177981 */ /* 0x000ee8000c1e1900 */
[----:B-1----:R-:W3:Y:S01]  /*04a0*/  LDG.E R12, desc[UR8][R20.64+0x8] ;  /* 0x00000808140c7981 */ /* 0x002ee2000c1e1900 */
[----:B------:R-:W-:Y:S01]  /*04b0*/  IMAD.WIDE.U32 R16, R27, 0x4, R16 ;  /* 0x000000041b107825 */ /* 0x000fe200078e0010 */
[----:B------:R-:W-:-:S03]  /*04c0*/  IADD3 R6, PT, PT, R6, 0x8, RZ ;  /* 0x0000000806067810 */ /* 0x000fc60007ffe0ff */
[----:B---3--:R-:W-:-:S05]  /*04d0*/  FFMA R28, R12, R23, R26 ;  /* 0x000000170c1c7223 */ /* 0x008fca000000001a */
[----:B------:R2:W-:Y:S04]  /*04e0*/  STG.E desc[UR8][R14.64], R28 ;  /* 0x0000001c0e007986 */ /* 0x0005e8000c101908 */
[----:B------:R-:W3:Y:S04]  /*04f0*/  LDG.E R12, desc[UR8][R20.64+0xc] ;  /* 0x00000c08140c7981 */ /* 0x000ee8000c1e1900 */
[----:B------:R-:W3:Y:S01]  /*0500*/  LDG.E R17, desc[UR8][R16.64] ;  /* 0x0000000810117981 */ /* 0x000ee2000c1e1900 */
[----:B------:R-:W-:Y:S02]  /*0510*/  ISETP.NE.AND P1, PT, R6, RZ, PT ;  /* 0x000000ff0600720c */ /* 0x000fe40003f25270 */
[----:B------:R-:W-:-:S02]  /*0520*/  LEA R8, R0, R8, 0x3 ;  /* 0x0000000800087211 */ /* 0x000fc400078e18ff */
[C---:B------:R-:W-:Y:S02]  /*0530*/  LEA R7, R0.reuse, R7, 0x3 ;  /* 0x0000000700077211 */ /* 0x040fe400078e18ff */
[C---:B------:R-:W-:Y:S02]  /*0540*/  LEA R9, R0.reuse, R9, 0x3 ;  /* 0x0000000900097211 */ /* 0x040fe400078e18ff */
[C---:B------:R-:W-:Y:S02]  /*0550*/  LEA R11, R0.reuse, R11, 0x3 ;  /* 0x0000000b000b7211 */ /* 0x040fe400078e18ff */
[C---:B------:R-:W-:Y:S02]  /*0560*/  LEA R13, R0.reuse, R13, 0x3 ;  /* 0x0000000d000d7211 */ /* 0x040fe400078e18ff */
[C---:B------:R-:W-:Y:S02]  /*0570*/  LEA R25, R0.reuse, R25, 0x3 ;  /* 0x0000001900197211 */ /* 0x040fe400078e18ff */
[----:B------:R-:W-:-:S02]  /*0580*/  LEA R27, R0, R27, 0x3 ;  /* 0x0000001b001b7211 */ /* 0x000fc400078e18ff */
[----:B------:R-:W-:Y:S02]  /*0590*/  LEA R29, R0, R29, 0x3 ;  /* 0x0000001d001d7211 */ /* 0x000fe400078e18ff */
[----:B------:R-:W-:Y:S01]  /*05a0*/  IADD3 R10, PT, PT, R10, 0x8, RZ ;  /* 0x000000080a0a7810 */ /* 0x000fe20007ffe0ff */
[----:B---3--:R-:W-:-:S05]  /*05b0*/  FFMA R12, R12, R17, R28 ;  /* 0x000000110c0c7223 */ /* 0x008fca000000001c */
[----:B------:R2:W-:Y:S01]  /*05c0*/  STG.E desc[UR8][R14.64], R12 ;  /* 0x0000000c0e007986 */ /* 0x0005e2000c101908 */
[----:B------:R-:W-:Y:S05]  /*05d0*/  @P1 BRA `(.L_x_1) ;  /* 0xfffffffc00201947 */ /* 0x000fea000383ffff */
.L_x_0:
[----:B------:R-:W-:Y:S05]  /*05e0*/  @!P0 EXIT ;  /* 0x000000000000894d */ /* 0x000fea0003800000 */
[----:B------:R-:W-:Y:S02]  /*05f0*/  ISETP.GE.U32.AND P0, PT, R4, 0x4, PT ;  /* 0x000000040400780c */ /* 0x000fe40003f06070 */
[----:B------:R-:W-:-:S04]  /*0600*/  LOP3.LUT R18, R0, 0x3, RZ, 0xc0, !PT ;  /* 0x0000000300127812 */ /* 0x000fc800078ec0ff */
[----:B------:R-:W-:-:S07]  /*0610*/  ISETP.NE.AND P1, PT, R18, RZ, PT ;  /* 0x000000ff1200720c */ /* 0x000fce0003f25270 */
[----:B------:R-:W-:Y:S06]  /*0620*/  @!P0 BRA `(.L_x_2) ;  /* 0x0000000000748947 */ /* 0x000fec0003800000 */
[----:B------:R-:W1:Y:S01]  /*0630*/  LDC.64 R6, c[0x0][0x388] ;  /* 0x0000e200ff067b82 */ /* 0x000e620000000a00 */
[----:B------:R-:W-:Y:S01]  /*0640*/  IADD3 R13, PT, PT, R2, R5, RZ ;  /* 0x00000005020d7210 */ /* 0x000fe20007ffe0ff */
[----:B------:R-:W-:-:S06]  /*0650*/  IMAD R17, R5, R0, R3 ;  /* 0x0000000005117224 */ /* 0x000fcc00078e0203 */
[----:B------:R-:W3:Y:S01]  /*0660*/  LDC.64 R8, c[0x0][0x380] ;  /* 0x0000e000ff087b82 */ /* 0x000ee20000000a00 */
[----:B-1----:R-:W-:-:S06]  /*0670*/  IMAD.WIDE.U32 R10, R17, 0x4, R6 ;  /* 0x00000004110a7825 */ /* 0x002fcc00078e0006 */
[----:B------:R-:W4:Y:S01]  /*0680*/  LDG.E R10, desc[UR8][R10.64] ;  /* 0x000000080a0a7981 */ /* 0x000f22000c1e1900 */
[----:B---3--:R-:W-:-:S05]  /*0690*/  IMAD.WIDE R8, R13, 0x4, R8 ;  /* 0x000000040d087825 */ /* 0x008fca00078e0208 */
[----:B------:R-:W4:Y:S01]  /*06a0*/  LDG.E R13, desc[UR8][R8.64] ;  /* 0x00000008080d7981 */ /* 0x000f22000c1e1900 */
[----:B------:R-:W-:Y:S01]  /*06b0*/  IADD3 R17, PT, PT, R17, R0, RZ ;  /* 0x0000000011117210 */ /* 0x000fe20007ffe0ff */
[----:B----45:R-:W-:-:S04]  /*06c0*/  FFMA R19, R13, R10, R12 ;  /* 0x0000000a0d137223 */ /* 0x030fc8000000000c */
[C---:B--2---:R-:W-:Y:S01]  /*06d0*/  IMAD.WIDE.U32 R12, R17.reuse, 0x4, R6 ;  /* 0x00000004110c7825 */ /* 0x044fe200078e0006 */
[----:B------:R1:W-:Y:S05]  /*06e0*/  STG.E desc[UR8][R14.64], R19 ;  /* 0x000000130e007986 */ /* 0x0003ea000c101908 */
[----:B------:R-:W2:Y:S04]  /*06f0*/  LDG.E R12, desc[UR8][R12.64] ;  /* 0x000000080c0c7981 */ /* 0x000ea8000c1e1900 */
[----:B------:R-:W2:Y:S01]  /*0700*/  LDG.E R4, desc[UR8][R8.64+0x4] ;  /* 0x0000040808047981 */ /* 0x000ea2000c1e1900 */
[----:B------:R-:W-:-:S05]  /*0710*/  IADD3 R23, PT, PT, R17, R0, RZ ;  /* 0x0000000011177210 */ /* 0x000fca0007ffe0ff */
[----:B------:R-:W-:-:S04]  /*0720*/  IMAD.WIDE.U32 R16, R23, 0x4, R6 ;  /* 0x0000000417107825 */ /* 0x000fc800078e0006 */
[----:B--2---:R-:W-:-:S05]  /*0730*/  FFMA R21, R4, R12, R19 ;  /* 0x0000000c04157223 */ /* 0x004fca0000000013 */
[----:B------:R1:W-:Y:S04]  /*0740*/  STG.E desc[UR8][R14.64], R21 ;  /* 0x000000150e007986 */ /* 0x0003e8000c101908 */
        /* <DEDUP_REMOVED lines=8> */
[----:B------:R-:W-:Y:S01]  /*07d0*/  IADD3 R5, PT, PT, R5, 0x4, RZ ;  /* 0x0000000405057810 */ /* 0x000fe20007ffe0ff */
[----:B--2---:R-:W-:-:S05]  /*07e0*/  FFMA R12, R12, R6, R11 ;  /* 0x000000060c0c7223 */ /* 0x004fca000000000b */
[----:B------:R1:W-:Y:S02]  /*07f0*/  STG.E desc[UR8][R14.64], R12 ;  /* 0x0000000c0e007986 */ /* 0x0003e4000c101908 */
.L_x_2:
[----:B------:R-:W-:Y:S05]  /*0800*/  @!P1 EXIT ;  /* 0x000000000000994d */ /* 0x000fea0003800000 */
[----:B------:R-:W-:Y:S02]  /*0810*/  ISETP.NE.AND P0, PT, R18, 0x1, PT ;  /* 0x000000011200780c */ /* 0x000fe40003f05270 */
[----:B------:R-:W-:-:S04]  /*0820*/  LOP3.LUT R4, R0, 0x1, RZ, 0xc0, !PT ;  /* 0x0000000100047812 */ /* 0x000fc800078ec0ff */
[----:B------:R-:W-:-:S07]  /*0830*/  ISETP.NE.U32.AND P1, PT, R4, 0x1, PT ;  /* 0x000000010400780c */ /* 0x000fce0003f25070 */
        /* <DEDUP_REMOVED lines=9> */
[----:B------:R-:W-:-:S05]  /*08d0*/  IADD3 R17, PT, PT, R17, R0, RZ ;  /* 0x0000000011117210 */ /* 0x000fca0007ffe0ff */
[----:B------:R-:W-:-:S04]  /*08e0*/  IMAD.WIDE.U32 R6, R17, 0x4, R6 ;  /* 0x0000000411067825 */ /* 0x000fc800078e0006 */
[----:B----45:R-:W-:-:S05]  /*08f0*/  FFMA R13, R13, R10, R12 ;  /* 0x0000000a0d0d7223 */ /* 0x030fca000000000c */
[----:B------:R3:W-:Y:S04]  /*0900*/  STG.E desc[UR8][R14.64], R13 ;  /* 0x0000000d0e007986 */ /* 0x0007e8000c101908 */
[----:B--2---:R-:W2:Y:S04]  /*0910*/  LDG.E R12, desc[UR8][R8.64+0x4] ;  /* 0x00000408080c7981 */ /* 0x004ea8000c1e1900 */
[----:B------:R-:W2:Y:S01]  /*0920*/  LDG.E R6, desc[UR8][R6.64] ;  /* 0x0000000806067981 */ /* 0x000ea2000c1e1900 */
[----:B------:R-:W-:Y:S01]  /*0930*/  IADD3 R5, PT, PT, R5, 0x2, RZ ;  /* 0x0000000205057810 */ /* 0x000fe20007ffe0ff */
[----:B--2---:R-:W-:-:S05]  /*0940*/  FFMA R12, R12, R6, R13 ;  /* 0x000000060c0c7223 */ /* 0x004fca000000000d */
[----:B------:R3:W-:Y:S02]  /*0950*/  STG.E desc[UR8][R14.64], R12 ;  /* 0x0000000c0e007986 */ /* 0x0007e4000c101908 */
.L_x_3:
[----:B------:R-:W-:Y:S05]  /*0960*/  @P1 EXIT ;  /* 0x000000000000194d */ /* 0x000fea0003800000 */
[----:B------:R-:W4:Y:S01]  /*0970*/  LDC.64 R6, c[0x0][0x380] ;  /* 0x0000e000ff067b82 */ /* 0x000f220000000a00 */
[----:B-1----:R-:W-:Y:S01]  /*0980*/  IADD3 R11, PT, PT, R2, R5, RZ ;  /* 0x00000005020b7210 */ /* 0x002fe20007ffe0ff */
[----:B------:R-:W-:-:S06]  /*0990*/  IMAD R5, R5, R0, R3 ;  /* 0x0000000005057224 */ /* 0x000fcc00078e0203 */
[----:B------:R-:W1:Y:S01]  /*09a0*/  LDC.64 R8, c[0x0][0x388] ;  /* 0x0000e200ff087b82 */ /* 0x000e620000000a00 */
[----:B----4-:R-:W-:-:S06]  /*09b0*/  IMAD.WIDE R2, R11, 0x4, R6 ;  /* 0x000000040b027825 */ /* 0x010fcc00078e0206 */
[----:B------:R-:W4:Y:S01]  /*09c0*/  LDG.E R3, desc[UR8][R2.64] ;  /* 0x0000000802037981 */ /* 0x000f22000c1e1900 */
[----:B-1----:R-:W-:-:S06]  /*09d0*/  IMAD.WIDE.U32 R4, R5, 0x4, R8 ;  /* 0x0000000405047825 */ /* 0x002fcc00078e0008 */
[----:B------:R-:W4:Y:S02]  /*09e0*/  LDG.E R4, desc[UR8][R4.64] ;  /* 0x0000000804047981 */ /* 0x000f24000c1e1900 */
[----:B----45:R-:W-:-:S05]  /*09f0*/  FFMA R7, R3, R4, R12 ;  /* 0x0000000403077223 */ /* 0x030fca000000000c */
[----:B------:R-:W-:Y:S01]  /*0a00*/  STG.E desc[UR8][R14.64], R7 ;  /* 0x000000070e007986 */ /* 0x000fe2000c101908 */
[----:B------:R-:W-:Y:S05]  /*0a10*/  EXIT ;  /* 0x000000000000794d */ /* 0x000fea0003800000 */
.L_x_4:
[----:B------:R-:W-:-:S00]  /*0a20*/  BRA `(.L_x_4) ;  /* 0xfffffffc00fc7947 */ /* 0x000fc0000383ffff */
[----:B------:R-:W-:-:S00]  /*0a30*/  NOP ;  /* 0x0000000000007918 */ /* 0x000fc00000000000 */
        /* <DEDUP_REMOVED lines=12> */
.L_x_5:


//--------------------- .nv.shared.reserved.0     --------------------------
	.section	.nv.shared.reserved.0,"aw",@nobits
	.weak		__nv_reservedSMEM_offset_0_alias
	.size		__nv_reservedSMEM_offset_0_alias, 0, 64
	.other		__nv_reservedSMEM_offset_0_alias,@"STO_CUDA_RESERVED_SHARED STV_DEFAULT"
__nv_reservedSMEM_offset_0_alias:
	.zero		0
	.zero		64


//--------------------- .nv.constant0._Z3mulPfS_S_i --------------------------
	.section	.nv.constant0._Z3mulPfS_S_i,"a",@progbits
	.sectionflags	@""
	.align	4
.nv.constant0._Z3mulPfS_S_i:
	.zero		924


//--------------------- SYMBOLS --------------------------

	.type		.nv.reservedSmem.offset0,@object
	.size		.nv.reservedSmem.offset0,0x4
